	.headerflags	@"EF_CUDA_TEXMODE_UNIFIED EF_CUDA_64BIT_ADDRESS EF_CUDA_ACCELERATORS EF_CUDA_SM90 EF_CUDA_VIRTUAL_SM(EF_CUDA_SM90)"
	.elftype	@"ET_EXEC"


//--------------------- .nv.info                  --------------------------
	.section	.nv.info,"",@"SHT_CUDA_INFO"
	.align	4


	//----- nvinfo : EIATTR_REGCOUNT
	.align		4
        /*0000*/ 	.byte	0x04, 0x2f
        /*0002*/ 	.short	(.L_1 - .L_0)
	.align		4
.L_0:
        /*0004*/ 	.word	index@(triton_poi_fused_add_cat_1)
        /*0008*/ 	.word	0x00000010


	//----- nvinfo : EIATTR_MIN_STACK_SIZE
	.align		4
.L_1:
        /*000c*/ 	.byte	0x04, 0x12
        /*000e*/ 	.short	(.L_3 - .L_2)
	.align		4
.L_2:
        /*0010*/ 	.word	index@(triton_poi_fused_add_cat_1)
        /*0014*/ 	.word	0x00000000


	//----- nvinfo : EIATTR_FRAME_SIZE
	.align		4
.L_3:
        /*0018*/ 	.byte	0x04, 0x11
        /*001a*/ 	.short	(.L_5 - .L_4)
	.align		4
.L_4:
        /*001c*/ 	.word	index@(triton_poi_fused_add_cat_1)
        /*0020*/ 	.word	0x00000000


	//----- nvinfo : EIATTR_MIN_STACK_SIZE
	.align		4
.L_5:
        /*0024*/ 	.byte	0x04, 0x12
        /*0026*/ 	.short	(.L_7 - .L_6)
	.align		4
.L_6:
        /*0028*/ 	.word	index@(triton_poi_fused_add_cat_1)
        /*002c*/ 	.word	0x00000000
.L_7:


//--------------------- .nv.info.triton_poi_fused_add_cat_1 --------------------------
	.section	.nv.info.triton_poi_fused_add_cat_1,"",@"SHT_CUDA_INFO"
	.sectionflags	@""
	.align	4


	//----- nvinfo : EIATTR_CUDA_API_VERSION
	.align		4
        /*0000*/ 	.byte	0x04, 0x37
        /*0002*/ 	.short	(.L_9 - .L_8)
.L_8:
        /*0004*/ 	.word	0x0000007c


	//----- nvinfo : EIATTR_KPARAM_INFO
	.align		4
.L_9:
        /*0008*/ 	.byte	0x04, 0x17
        /*000a*/ 	.short	(.L_11 - .L_10)
.L_10:
        /*000c*/ 	.word	0x00000000
        /*0010*/ 	.short	0x0004
        /*0012*/ 	.short	0x0020
        /*0014*/ 	.byte	0x00, 0xf0, 0x11, 0x00


	//----- nvinfo : EIATTR_KPARAM_INFO
	.align		4
.L_11:
        /*0018*/ 	.byte	0x04, 0x17
        /*001a*/ 	.short	(.L_13 - .L_12)
.L_12:
        /*001c*/ 	.word	0x00000000
        /*0020*/ 	.short	0x0003
        /*0022*/ 	.short	0x0018
        /*0024*/ 	.byte	0x00, 0xf4, 0x21, 0x00


	//----- nvinfo : EIATTR_KPARAM_INFO
	.align		4
.L_13:
        /*0028*/ 	.byte	0x04, 0x17
        /*002a*/ 	.short	(.L_15 - .L_14)
.L_14:
        /*002c*/ 	.word	0x00000000
        /*0030*/ 	.short	0x0002
        /*0032*/ 	.short	0x0010
        /*0034*/ 	.byte	0x00, 0xf4, 0x21, 0x00


	//----- nvinfo : EIATTR_KPARAM_INFO
	.align		4
.L_15:
        /*0038*/ 	.byte	0x04, 0x17
        /*003a*/ 	.short	(.L_17 - .L_16)
.L_16:
        /*003c*/ 	.word	0x00000000
        /*0040*/ 	.short	0x0001
        /*0042*/ 	.short	0x0008
        /*0044*/ 	.byte	0x00, 0xf4, 0x21, 0x00


	//----- nvinfo : EIATTR_KPARAM_INFO
	.align		4
.L_17:
        /*0048*/ 	.byte	0x04, 0x17
        /*004a*/ 	.short	(.L_19 - .L_18)
.L_18:
        /*004c*/ 	.word	0x00000000
        /*0050*/ 	.short	0x0000
        /*0052*/ 	.short	0x0000
        /*0054*/ 	.byte	0x00, 0xf4, 0x21, 0x00


	//----- nvinfo : EIATTR_SPARSE_MMA_MASK
	.align		4
.L_19:
        /*0058*/ 	.byte	0x03, 0x50
        /*005a*/ 	.short	0x0000


	//----- nvinfo : EIATTR_MAXREG_COUNT
	.align		4
        /*005c*/ 	.byte	0x03, 0x1b
        /*005e*/ 	.short	0x00ff


	//----- nvinfo : EIATTR_EXIT_INSTR_OFFSETS
	.align		4
        /*0060*/ 	.byte	0x04, 0x1c
        /*0062*/ 	.short	(.L_21 - .L_20)


	//   ....[0]....
.L_20:
        /*0064*/ 	.word	0x000002c0


	//   ....[1]....
        /*0068*/ 	.word	0x000002e0


	//----- nvinfo : EIATTR_REQNTID
	.align		4
.L_21:
        /*006c*/ 	.byte	0x04, 0x10
        /*006e*/ 	.short	(.L_23 - .L_22)
.L_22:
        /*0070*/ 	.word	0x00000080
        /*0074*/ 	.word	0x00000001
        /*0078*/ 	.word	0x00000001


	//----- nvinfo : EIATTR_CBANK_PARAM_SIZE
	.align		4
.L_23:
        /*007c*/ 	.byte	0x03, 0x19
        /*007e*/ 	.short	0x0024


	//----- nvinfo : EIATTR_PARAM_CBANK
	.align		4
        /*0080*/ 	.byte	0x04, 0x0a
        /*0082*/ 	.short	(.L_25 - .L_24)
	.align		4
.L_24:
        /*0084*/ 	.word	index@(.nv.constant0.triton_poi_fused_add_cat_1)
        /*0088*/ 	.short	0x0210
        /*008a*/ 	.short	0x0024


	//----- nvinfo : EIATTR_SW_WAR
	.align		4
.L_25:
        /*008c*/ 	.byte	0x04, 0x36
        /*008e*/ 	.short	(.L_27 - .L_26)
.L_26:
        /*0090*/ 	.word	0x00000008
.L_27:


//--------------------- .nv.callgraph             --------------------------
	.section	.nv.callgraph,"",@"SHT_CUDA_CALLGRAPH"
	.align	4
	.sectionentsize	8
	.align		4
        /*0000*/ 	.word	0x00000000
	.align		4
        /*0004*/ 	.word	0xffffffff
	.align		4
        /*0008*/ 	.word	0x00000000
	.align		4
        /*000c*/ 	.word	0xfffffffe
	.align		4
        /*0010*/ 	.word	0x00000000
	.align		4
        /*0014*/ 	.word	0xfffffffd
	.align		4
        /*0018*/ 	.word	0x00000000
	.align		4
        /*001c*/ 	.word	0xfffffffc


//--------------------- .text.triton_poi_fused_add_cat_1 --------------------------
	.section	.text.triton_poi_fused_add_cat_1,"ax",@progbits
	.align	128
        .global         triton_poi_fused_add_cat_1
        .type           triton_poi_fused_add_cat_1,@function
        .size           triton_poi_fused_add_cat_1,(.L_x_1 - triton_poi_fused_add_cat_1)
        .other          triton_poi_fused_add_cat_1,@"STO_CUDA_ENTRY STV_DEFAULT"
triton_poi_fused_add_cat_1:
.text.triton_poi_fused_add_cat_1:
[----:B------:R-:W0:Y:S02]  /*0000*/  LDC R1, c[0x0][0x28] ;  /* 0x00000a00ff017b82 */ /* 0x000e240000000800 */
[----:B------:R-:W1:Y:S01]  /*0010*/  S2R R0, SR_TID.X ;  /* 0x0000000000007919 */ /* 0x000e620000002100 */
[----:B------:R-:W2:Y:S01]  /*0020*/  LDC.64 R4, c[0x0][0x210] ;  /* 0x00008400ff047b82 */ /* 0x000ea20000000a00 */
[----:B------:R-:W-:Y:S01]  /*0030*/  ULDC.64 UR6, c[0x0][0x218] ;  /* 0x0000860000067ab9 */ /* 0x000fe20000000a00 */
[----:B------:R-:W-:Y:S01]  /*0040*/  ULDC.64 UR4, c[0x0][0x208] ;  /* 0x0000820000047ab9 */ /* 0x000fe20000000a00 */
[----:B------:R-:W3:Y:S01]  /*0050*/  S2R R9, SR_CTAID.X ;  /* 0x0000000000097919 */ /* 0x000ee20000002500 */
[----:B-1----:R-:W-:-:S05]  /*0060*/  LOP3.LUT R0, R0, 0x7f, RZ, 0xc0, !PT ;  /* 0x0000007f00007812 */ /* 0x002fca00078ec0ff */
[----:B---3--:R-:W-:Y:S01]  /*0070*/  IMAD R0, R9, 0x80, R0 ;  /* 0x0000008009007824 */ /* 0x008fe200078e0200 */
[----:B------:R-:W-:-:S03]  /*0080*/  SHF.R.S32.HI R9, RZ, 0x18, R9 ;  /* 0x00000018ff097819 */ /* 0x000fc60000011409 */
[C---:B------:R-:W-:Y:S01]  /*0090*/  VIADD R12, R0.reuse, 0xfffffff0 ;  /* 0xfffffff0000c7836 */ /* 0x040fe20000000000 */
[----:B------:R-:W-:Y:S02]  /*00a0*/  SHF.R.S32.HI R3, RZ, 0x1f, R0 ;  /* 0x0000001fff037819 */ /* 0x000fe40000011400 */
[----:B------:R-:W-:Y:S02]  /*00b0*/  SGXT R9, R9, 0x1 ;  /* 0x000000010909781a */ /* 0x000fe40000000200 */
[----:B------:R-:W-:Y:S02]  /*00c0*/  LEA.HI R6, R3, R0, RZ, 0x4 ;  /* 0x0000000003067211 */ /* 0x000fe400078f20ff */
[----:B------:R-:W-:Y:S02]  /*00d0*/  ISETP.GE.AND P0, PT, R0, 0x10, PT ;  /* 0x000000100000780c */ /* 0x000fe40003f06270 */
[----:B------:R-:W-:Y:S02]  /*00e0*/  LOP3.LUT R3, R6, 0xfffffff0, RZ, 0xc0, !PT ;  /* 0xfffffff006037812 */ /* 0x000fe400078ec0ff */
[----:B------:R-:W-:-:S02]  /*00f0*/  SHF.R.S32.HI R8, RZ, 0x4, R6 ;  /* 0x00000004ff087819 */ /* 0x000fc40000011406 */
[----:B------:R-:W-:Y:S01]  /*0100*/  LEA.HI R9, R9, R0, RZ, 0x2 ;  /* 0x0000000009097211 */ /* 0x000fe200078f10ff */
[----:B------:R-:W-:Y:S01]  /*0110*/  IMAD.IADD R7, R0, 0x1, -R3 ;  /* 0x0000000100077824 */ /* 0x000fe200078e0a03 */
[----:B------:R-:W-:Y:S01]  /*0120*/  SHF.R.S32.HI R6, RZ, 0x1f, R8 ;  /* 0x0000001fff067819 */ /* 0x000fe20000011408 */
[----:B------:R-:W1:Y:S01]  /*0130*/  LDC.64 R2, c[0x0][0x220] ;  /* 0x00008800ff027b82 */ /* 0x000e620000000a00 */
[----:B------:R-:W-:Y:S01]  /*0140*/  ISETP.GE.U32.AND P1, PT, R12, 0x100, PT ;  /* 0x000001000c00780c */ /* 0x000fe20003f26070 */
[----:B------:R-:W-:Y:S01]  /*0150*/  IMAD.SHL.U32 R11, R7, 0x10, RZ ;  /* 0x00000010070b7824 */ /* 0x000fe200078e00ff */
[----:B------:R-:W-:Y:S01]  /*0160*/  LOP3.LUT R9, R9, 0xfffffffc, RZ, 0xc0, !PT ;  /* 0xfffffffc09097812 */ /* 0x000fe200078ec0ff */
[----:B--2---:R-:W-:-:S03]  /*0170*/  IMAD.WIDE R4, R7, 0x4, R4 ;  /* 0x0000000407047825 */ /* 0x004fc600078e0204 */
[----:B------:R-:W-:-:S04]  /*0180*/  IADD3 R10, P2, R8, R11, RZ ;  /* 0x0000000b080a7210 */ /* 0x000fc80007f5e0ff */
[----:B------:R-:W-:Y:S01]  /*0190*/  LEA.HI.X.SX32 R13, R11, R6, 0x1, P2 ;  /* 0x000000060b0d7211 */ /* 0x000fe200010f0eff */
[----:B------:R-:W-:Y:S01]  /*01a0*/  IMAD.MOV.U32 R11, RZ, RZ, RZ ;  /* 0x000000ffff0b7224 */ /* 0x000fe200078e00ff */
[----:B------:R-:W-:Y:S01]  /*01b0*/  LEA R6, P2, R10, UR6, 0x2 ;  /* 0x000000060a067c11 */ /* 0x000fe2000f8410ff */
[----:B------:R-:W-:-:S03]  /*01c0*/  IMAD.IADD R9, R0, 0x1, -R9 ;  /* 0x0000000100097824 */ /* 0x000fc600078e0a09 */
[----:B------:R-:W-:Y:S01]  /*01d0*/  LEA.HI.X R7, R10, UR7, R13, 0x2, P2 ;  /* 0x000000070a077c11 */ /* 0x000fe200090f140d */
[----:B------:R2:W3:Y:S01]  /*01e0*/  @!P0 LDG.E.EL R11, desc[UR4][R4.64] ;  /* 0x00000004040b8981 */ /* 0x0004e2000c2e1900 */
[----:B------:R-:W-:Y:S01]  /*01f0*/  ISETP.GE.AND P2, PT, R0, 0x110, PT ;  /* 0x000001100000780c */ /* 0x000fe20003f46270 */
[----:B------:R-:W-:Y:S02]  /*0200*/  IMAD.MOV.U32 R12, RZ, RZ, RZ ;  /* 0x000000ffff0c7224 */ /* 0x000fe400078e00ff */
[----:B------:R-:W-:Y:S02]  /*0210*/  IMAD R9, R8, 0x4, R9 ;  /* 0x0000000408097824 */ /* 0x000fe400078e0209 */
[----:B------:R-:W-:Y:S02]  /*0220*/  IMAD.MOV.U32 R10, RZ, RZ, RZ ;  /* 0x000000ffff0a7224 */ /* 0x000fe400078e00ff */
[----:B------:R-:W4:Y:S01]  /*0230*/  @!P1 LDG.E.EL R12, desc[UR4][R6.64+-0x4] ;  /* 0xfffffc04060c9981 */ /* 0x000f22000c2e1900 */
[----:B-1----:R-:W-:-:S02]  /*0240*/  IMAD.WIDE R2, R9, 0x4, R2 ;  /* 0x0000000409027825 */ /* 0x002fc400078e0202 */
[----:B------:R-:W2:Y:S03]  /*0250*/  LDC.64 R8, c[0x0][0x228] ;  /* 0x00008a00ff087b82 */ /* 0x000ea60000000a00 */
[----:B------:R-:W5:Y:S01]  /*0260*/  @!P2 LDG.E.EL R10, desc[UR4][R2.64] ;  /* 0x00000004020aa981 */ /* 0x000f62000c2e1900 */
[----:B--2---:R-:W-:Y:S01]  /*0270*/  IMAD.WIDE R4, R0, 0x4, R8 ;  /* 0x0000000400047825 */ /* 0x004fe200078e0208 */
[----:B---3--:R-:W-:-:S05]  /*0280*/  SEL R11, R11, RZ, !P0 ;  /* 0x000000ff0b0b7207 */ /* 0x008fca0004000000 */
[----:B------:R-:W-:Y:S01]  /*0290*/  FMUL R11, R11, 0.0625 ;  /* 0x3d8000000b0b7820 */ /* 0x000fe20000400000 */
[----:B----4-:R-:W-:-:S05]  /*02a0*/  @P0 SEL R11, R12, RZ, !P1 ;  /* 0x000000ff0c0b0207 */ /* 0x010fca0004800000 */
[----:B-----5:R-:W-:Y:S01]  /*02b0*/  FADD R11, R11, R10 ;  /* 0x0000000a0b0b7221 */ /* 0x020fe20000000000 */
[----:B------:R-:W-:Y:S06]  /*02c0*/  @P2 EXIT ;  /* 0x000000000000294d */ /* 0x000fec0003800000 */
[----:B------:R-:W-:Y:S01]  /*02d0*/  STG.E desc[UR4][R4.64], R11 ;  /* 0x0000000b04007986 */ /* 0x000fe2000c101904 */
[----:B------:R-:W-:Y:S05]  /*02e0*/  EXIT ;  /* 0x000000000000794d */ /* 0x000fea0003800000 */
.L_x_0:
[----:B------:R-:W-:-:S00]  /*02f0*/  BRA `(.L_x_0) ;  /* 0xfffffffc00fc7947 */ /* 0x000fc0000383ffff */
[----:B------:R-:W-:-:S00]  /*0300*/  NOP ;  /* 0x0000000000007918 */ /* 0x000fc00000000000 */
[----:B------:R-:W-:-:S00]  /*0310*/  NOP ;  /* 0x0000000000007918 */ /* 0x000fc00000000000 */
[----:B------:R-:W-:-:S00]  /*0320*/  NOP ;  /* 0x0000000000007918 */ /* 0x000fc00000000000 */
[----:B------:R-:W-:-:S00]  /*0330*/  NOP ;  /* 0x0000000000007918 */ /* 0x000fc00000000000 */
[----:B------:R-:W-:-:S00]  /*0340*/  NOP ;  /* 0x0000000000007918 */ /* 0x000fc00000000000 */
[----:B------:R-:W-:-:S00]  /*0350*/  NOP ;  /* 0x0000000000007918 */ /* 0x000fc00000000000 */
[----:B------:R-:W-:-:S00]  /*0360*/  NOP ;  /* 0x0000000000007918 */ /* 0x000fc00000000000 */
[----:B------:R-:W-:-:S00]  /*0370*/  NOP ;  /* 0x0000000000007918 */ /* 0x000fc00000000000 */
.L_x_1:


//--------------------- .nv.constant0.triton_poi_fused_add_cat_1 --------------------------
	.section	.nv.constant0.triton_poi_fused_add_cat_1,"a",@progbits
	.sectionflags	@""
	.align	4
.nv.constant0.triton_poi_fused_add_cat_1:
	.zero		564
